//
// Generated by NVIDIA NVVM Compiler
//
// Compiler Build ID: CL-36424714
// Cuda compilation tools, release 13.0, V13.0.88
// Based on NVVM 20.0.0
//

.version 9.0
.target sm_100
.address_size 64

	// .globl	_Z11convertTileiiPhPfii
// _ZZ11convertTileiiPhPfiiE8vortTile has been demoted

.visible .entry _Z11convertTileiiPhPfii(
	.param .u32 _Z11convertTileiiPhPfii_param_0,
	.param .u32 _Z11convertTileiiPhPfii_param_1,
	.param .u64 .ptr .align 1 _Z11convertTileiiPhPfii_param_2,
	.param .u64 .ptr .align 1 _Z11convertTileiiPhPfii_param_3,
	.param .u32 _Z11convertTileiiPhPfii_param_4,
	.param .u32 _Z11convertTileiiPhPfii_param_5
)
{
	.reg .pred 	%p<24>;
	.reg .b16 	%rs<3>;
	.reg .b32 	%r<49>;
	.reg .b32 	%f<26>;
	.reg .b64 	%rd<11>;
	.reg .b64 	%fd<11>;
	// demoted variable
	.shared .align 4 .b8 _ZZ11convertTileiiPhPfiiE8vortTile[5632];
	ld.param.u32 	%r10, [_Z11convertTileiiPhPfii_param_0];
	ld.param.u32 	%r11, [_Z11convertTileiiPhPfii_param_1];
	ld.param.u64 	%rd3, [_Z11convertTileiiPhPfii_param_2];
	ld.param.u64 	%rd4, [_Z11convertTileiiPhPfii_param_3];
	ld.param.u32 	%r12, [_Z11convertTileiiPhPfii_param_4];
	cvta.to.global.u64 	%rd1, %rd4;
	mov.u32 	%r1, %tid.x;
	mov.u32 	%r13, %ctaid.x;
	mov.u32 	%r14, %ntid.x;
	mul.lo.s32 	%r2, %r13, %r14;
	add.s32 	%r3, %r2, %r1;
	mov.u32 	%r4, %tid.y;
	mov.u32 	%r15, %ctaid.y;
	mov.u32 	%r16, %ntid.y;
	mad.lo.s32 	%r17, %r15, %r16, %r4;
	setp.ne.s32 	%p3, %r12, 0;
	selp.u32 	%r18, 1, 0, %p3;
	add.s32 	%r5, %r17, %r18;
	setp.eq.s32 	%p4, %r1, 0;
	setp.ne.s32 	%p5, %r3, 0;
	and.pred  	%p1, %p4, %p5;
	shl.b32 	%r19, %r4, 3;
	mov.u32 	%r20, _ZZ11convertTileiiPhPfiiE8vortTile;
	add.s32 	%r6, %r20, %r19;
	not.pred 	%p6, %p1;
	@%p6 bra 	$L__BB0_2;
	mad.lo.s32 	%r21, %r5, 1300, %r2;
	shl.b32 	%r22, %r21, 1;
	add.s32 	%r23, %r22, -2;
	mul.wide.s32 	%rd5, %r23, 4;
	add.s64 	%rd6, %rd1, %rd5;
	ld.global.f32 	%f1, [%rd6];
	st.shared.f32 	[%r6+8], %f1;
	ld.global.f32 	%f2, [%rd6+4];
	st.shared.f32 	[%r6+12], %f2;
$L__BB0_2:
	setp.eq.s32 	%p7, %r1, 19;
	add.s32 	%r7, %r11, -1;
	setp.ne.s32 	%p8, %r3, %r7;
	and.pred  	%p2, %p7, %p8;
	mad.lo.s32 	%r24, %r5, 1300, %r3;
	shl.b32 	%r25, %r24, 1;
	add.s32 	%r26, %r25, 2;
	mul.wide.s32 	%rd7, %r26, 4;
	add.s64 	%rd2, %rd1, %rd7;
	not.pred 	%p9, %p2;
	@%p9 bra 	$L__BB0_4;
	ld.global.f32 	%f3, [%rd2];
	st.shared.f32 	[%r6+5384], %f3;
	ld.global.f32 	%f4, [%rd2+4];
	st.shared.f32 	[%r6+5388], %f4;
$L__BB0_4:
	setp.ne.s32 	%p10, %r4, 0;
	setp.eq.s32 	%p11, %r5, 0;
	shl.b32 	%r27, %r1, 8;
	add.s32 	%r8, %r20, %r27;
	or.pred  	%p12, %p10, %p11;
	@%p12 bra 	$L__BB0_8;
	@%p9 bra 	$L__BB0_7;
	ld.global.f32 	%f5, [%rd2+-10400];
	st.shared.f32 	[_ZZ11convertTileiiPhPfiiE8vortTile+5376], %f5;
	ld.global.f32 	%f6, [%rd2+-10396];
	st.shared.f32 	[_ZZ11convertTileiiPhPfiiE8vortTile+5380], %f6;
$L__BB0_7:
	ld.global.f32 	%f7, [%rd2+-10408];
	st.shared.f32 	[%r8+256], %f7;
	ld.global.f32 	%f8, [%rd2+-10404];
	st.shared.f32 	[%r8+260], %f8;
$L__BB0_8:
	setp.ne.s32 	%p14, %r4, 29;
	add.s32 	%r9, %r10, -1;
	setp.eq.s32 	%p15, %r5, %r9;
	or.pred  	%p16, %p14, %p15;
	@%p16 bra 	$L__BB0_12;
	@%p6 bra 	$L__BB0_11;
	ld.global.f32 	%f9, [%rd2+10384];
	st.shared.f32 	[_ZZ11convertTileiiPhPfiiE8vortTile+248], %f9;
	ld.global.f32 	%f10, [%rd2+10388];
	st.shared.f32 	[_ZZ11convertTileiiPhPfiiE8vortTile+252], %f10;
$L__BB0_11:
	ld.global.f32 	%f11, [%rd2+10392];
	st.shared.f32 	[%r8+504], %f11;
	ld.global.f32 	%f12, [%rd2+10396];
	st.shared.f32 	[%r8+508], %f12;
$L__BB0_12:
	cvta.to.global.u64 	%rd8, %rd3;
	ld.global.f32 	%f13, [%rd2+-8];
	add.s32 	%r30, %r8, %r19;
	st.shared.f32 	[%r30+264], %f13;
	ld.global.f32 	%f14, [%rd2+-4];
	st.shared.f32 	[%r30+268], %f14;
	bar.sync 	0;
	setp.eq.s32 	%p18, %r3, 0;
	selp.b32 	%r31, 1, %r1, %p18;
	setp.eq.s32 	%p19, %r3, %r7;
	selp.b32 	%r32, 1, 2, %p19;
	add.s32 	%r33, %r1, %r32;
	setp.eq.s32 	%p20, %r5, 0;
	selp.b32 	%r34, 1, %r4, %p20;
	setp.eq.s32 	%p21, %r5, %r9;
	selp.b32 	%r35, 1, 2, %p21;
	add.s32 	%r36, %r4, %r35;
	shl.b32 	%r37, %r32, 8;
	add.s32 	%r38, %r8, %r37;
	shl.b32 	%r39, %r34, 3;
	add.s32 	%r40, %r38, %r39;
	ld.shared.f32 	%f15, [%r40+4];
	cvt.f64.f32 	%fd1, %f15;
	shl.b32 	%r41, %r31, 8;
	add.s32 	%r43, %r20, %r41;
	shl.b32 	%r44, %r36, 3;
	add.s32 	%r45, %r43, %r44;
	ld.shared.f32 	%f16, [%r45];
	cvt.f64.f32 	%fd2, %f16;
	ld.shared.f32 	%f17, [%r30+264];
	cvt.f64.f32 	%fd3, %f17;
	ld.shared.f32 	%f18, [%r30+268];
	cvt.f64.f32 	%fd4, %f18;
	sub.f64 	%fd5, %fd1, %fd4;
	sub.s32 	%r46, %r33, %r31;
	cvt.rn.f32.s32 	%f19, %r46;
	mul.f32 	%f20, %f19, 0f3C23D70A;
	cvt.f64.f32 	%fd6, %f20;
	div.rn.f64 	%fd7, %fd5, %fd6;
	cvt.rn.f32.f64 	%f21, %fd7;
	sub.f64 	%fd8, %fd2, %fd3;
	sub.s32 	%r47, %r36, %r34;
	cvt.rn.f32.s32 	%f22, %r47;
	mul.f32 	%f23, %f22, 0f3C23D70A;
	cvt.f64.f32 	%fd9, %f23;
	div.rn.f64 	%fd10, %fd8, %fd9;
	cvt.rn.f32.f64 	%f24, %fd10;
	sub.f32 	%f25, %f21, %f24;
	setp.lt.f32 	%p22, %f25, 0fBE4CCCCD;
	setp.gt.f32 	%p23, %f25, 0f3E4CCCCD;
	selp.b16 	%rs1, 127, -1, %p23;
	selp.b16 	%rs2, 0, %rs1, %p22;
	mad.lo.s32 	%r48, %r5, %r11, %r3;
	cvt.s64.s32 	%rd9, %r48;
	add.s64 	%rd10, %rd8, %rd9;
	st.global.u8 	[%rd10], %rs2;
	bar.sync 	0;
	ret;

}


// ===== COMPILED SASS (sm_100) =====

	.target	sm_100

	.elftype	@"ET_EXEC"


//--------------------- .note.nv.tkinfo           --------------------------
	.section	.note.nv.tkinfo,"",@"SHT_NOTE"
	.sectionflags	@"SHF_NOTE_NV_TKINFO"
	.tkinfo
        /*0018*/ 	.word	0x00000002
        /*0030*/ 	.string	""
        /*0030*/ 	.string	"ptxas"
        /*0030*/ 	.string	"Cuda compilation tools, release 13.0, V13.0.88"
        /*0030*/ 	.string	"Build cuda_13.0.r13.0/compiler.36424714_0"
        /*0030*/ 	.string	"-arch sm_100 -m 64 "



//--------------------- .note.nv.cuinfo           --------------------------
	.section	.note.nv.cuinfo,"",@"SHT_NOTE"
	.sectionflags	@"SHF_NOTE_NV_CUINFO"
        /*0018*/ 	.short	0x0002
        /*001a*/ 	.short	0x0064
        /*001c*/ 	.short	0x0082
	.zero		2


//--------------------- .nv.info                  --------------------------
	.section	.nv.info,"",@"SHT_CUDA_INFO"
	.align	4


	//----- nvinfo : EIATTR_REGCOUNT
	.align		4
        /*0000*/ 	.byte	0x04, 0x2f
        /*0002*/ 	.short	(.L_1 - .L_0)
	.align		4
.L_0:
        /*0004*/ 	.word	index@(_Z11convertTileiiPhPfii)
        /*0008*/ 	.word	0x0000001e


	//----- nvinfo : EIATTR_FRAME_SIZE
	.align		4
.L_1:
        /*000c*/ 	.byte	0x04, 0x11
        /*000e*/ 	.short	(.L_3 - .L_2)
	.align		4
.L_2:
        /*0010*/ 	.word	index@($__internal_0_$__cuda_sm20_div_rn_f64_full)
        /*0014*/ 	.word	0x00000000


	//----- nvinfo : EIATTR_FRAME_SIZE
	.align		4
.L_3:
        /*0018*/ 	.byte	0x04, 0x11
        /*001a*/ 	.short	(.L_5 - .L_4)
	.align		4
.L_4:
        /*001c*/ 	.word	index@(_Z11convertTileiiPhPfii)
        /*0020*/ 	.word	0x00000000


	//----- nvinfo : EIATTR_MIN_STACK_SIZE
	.align		4
.L_5:
        /*0024*/ 	.byte	0x04, 0x12
        /*0026*/ 	.short	(.L_7 - .L_6)
	.align		4
.L_6:
        /*0028*/ 	.word	index@(_Z11convertTileiiPhPfii)
        /*002c*/ 	.word	0x00000000
.L_7:


//--------------------- .nv.compat                --------------------------
	.section	.nv.compat,"",@"SHT_CUDA_COMPAT_INFO"
	.align	4
        /*0000*/ 	.byte	0x02, 0x09, 0x00, 0x00, 0x02, 0x02, 0x01, 0x00, 0x02, 0x05, 0x05, 0x00, 0x03, 0x07, 0x01, 0x01
        /*0010*/ 	.byte	0x02, 0x03, 0x00, 0x00, 0x02, 0x06, 0x01, 0x00, 0x04, 0x0b, 0x08, 0x00, 0x01, 0x00, 0x00, 0x00
        /*0020*/ 	.byte	0x00, 0x00, 0x00, 0x00


//--------------------- .nv.info._Z11convertTileiiPhPfii --------------------------
	.section	.nv.info._Z11convertTileiiPhPfii,"",@"SHT_CUDA_INFO"
	.sectionflags	@""
	.align	4


	//----- nvinfo : EIATTR_CUDA_API_VERSION
	.align		4
        /*0000*/ 	.byte	0x04, 0x37
        /*0002*/ 	.short	(.L_9 - .L_8)
.L_8:
        /*0004*/ 	.word	0x00000082


	//----- nvinfo : EIATTR_KPARAM_INFO
	.align		4
.L_9:
        /*0008*/ 	.byte	0x04, 0x17
        /*000a*/ 	.short	(.L_11 - .L_10)
.L_10:
        /*000c*/ 	.word	0x00000000
        /*0010*/ 	.short	0x0005
        /*0012*/ 	.short	0x001c
        /*0014*/ 	.byte	0x00, 0xf0, 0x11, 0x00


	//----- nvinfo : EIATTR_KPARAM_INFO
	.align		4
.L_11:
        /*0018*/ 	.byte	0x04, 0x17
        /*001a*/ 	.short	(.L_13 - .L_12)
.L_12:
        /*001c*/ 	.word	0x00000000
        /*0020*/ 	.short	0x0004
        /*0022*/ 	.short	0x0018
        /*0024*/ 	.byte	0x00, 0xf0, 0x11, 0x00


	//----- nvinfo : EIATTR_KPARAM_INFO
	.align		4
.L_13:
        /*0028*/ 	.byte	0x04, 0x17
        /*002a*/ 	.short	(.L_15 - .L_14)
.L_14:
        /*002c*/ 	.word	0x00000000
        /*0030*/ 	.short	0x0003
        /*0032*/ 	.short	0x0010
        /*0034*/ 	.byte	0x00, 0xf5, 0x21, 0x00


	//----- nvinfo : EIATTR_KPARAM_INFO
	.align		4
.L_15:
        /*0038*/ 	.byte	0x04, 0x17
        /*003a*/ 	.short	(.L_17 - .L_16)
.L_16:
        /*003c*/ 	.word	0x00000000
        /*0040*/ 	.short	0x0002
        /*0042*/ 	.short	0x0008
        /*0044*/ 	.byte	0x00, 0xf5, 0x21, 0x00


	//----- nvinfo : EIATTR_KPARAM_INFO
	.align		4
.L_17:
        /*0048*/ 	.byte	0x04, 0x17
        /*004a*/ 	.short	(.L_19 - .L_18)
.L_18:
        /*004c*/ 	.word	0x00000000
        /*0050*/ 	.short	0x0001
        /*0052*/ 	.short	0x0004
        /*0054*/ 	.byte	0x00, 0xf0, 0x11, 0x00


	//----- nvinfo : EIATTR_KPARAM_INFO
	.align		4
.L_19:
        /*0058*/ 	.byte	0x04, 0x17
        /*005a*/ 	.short	(.L_21 - .L_20)
.L_20:
        /*005c*/ 	.word	0x00000000
        /*0060*/ 	.short	0x0000
        /*0062*/ 	.short	0x0000
        /*0064*/ 	.byte	0x00, 0xf0, 0x11, 0x00


	//----- nvinfo : EIATTR_SPARSE_MMA_MASK
	.align		4
.L_21:
        /*0068*/ 	.byte	0x03, 0x50
        /*006a*/ 	.short	0x0000


	//----- nvinfo : EIATTR_MAXREG_COUNT
	.align		4
        /*006c*/ 	.byte	0x03, 0x1b
        /*006e*/ 	.short	0x00ff


	//----- nvinfo : EIATTR_NUM_BARRIERS
	.align		4
        /*0070*/ 	.byte	0x02, 0x4c
        /*0072*/ 	.byte	0x01
	.zero		1


	//----- nvinfo : EIATTR_MERCURY_ISA_VERSION
	.align		4
        /*0074*/ 	.byte	0x03, 0x5f
        /*0076*/ 	.short	0x0101


	//----- nvinfo : EIATTR_VRC_CTA_INIT_COUNT
	.align		4
        /*0078*/ 	.byte	0x02, 0x4a
	.zero		1
	.zero		1


	//----- nvinfo : EIATTR_EXIT_INSTR_OFFSETS
	.align		4
        /*007c*/ 	.byte	0x04, 0x1c
        /*007e*/ 	.short	(.L_23 - .L_22)


	//   ....[0]....
.L_22:
        /*0080*/ 	.word	0x000009d0


	//----- nvinfo : EIATTR_CRS_STACK_SIZE
	.align		4
.L_23:
        /*0084*/ 	.byte	0x04, 0x1e
        /*0086*/ 	.short	(.L_25 - .L_24)
.L_24:
        /*0088*/ 	.word	0x00000000


	//----- nvinfo : EIATTR_CBANK_PARAM_SIZE
	.align		4
.L_25:
        /*008c*/ 	.byte	0x03, 0x19
        /*008e*/ 	.short	0x0020


	//----- nvinfo : EIATTR_PARAM_CBANK
	.align		4
        /*0090*/ 	.byte	0x04, 0x0a
        /*0092*/ 	.short	(.L_27 - .L_26)
	.align		4
.L_26:
        /*0094*/ 	.word	index@(.nv.constant0._Z11convertTileiiPhPfii)
        /*0098*/ 	.short	0x0380
        /*009a*/ 	.short	0x0020


	//----- nvinfo : EIATTR_SW_WAR
	.align		4
.L_27:
        /*009c*/ 	.byte	0x04, 0x36
        /*009e*/ 	.short	(.L_29 - .L_28)
.L_28:
        /*00a0*/ 	.word	0x00000008
.L_29:


//--------------------- .nv.callgraph             --------------------------
	.section	.nv.callgraph,"",@"SHT_CUDA_CALLGRAPH"
	.align	4
	.sectionentsize	8
	.align		4
        /*0000*/ 	.word	0x00000000
	.align		4
        /*0004*/ 	.word	0xffffffff
	.align		4
        /*0008*/ 	.word	0x00000000
	.align		4
        /*000c*/ 	.word	0xfffffffe
	.align		4
        /*0010*/ 	.word	0x00000000
	.align		4
        /*0014*/ 	.word	0xfffffffd
	.align		4
        /*0018*/ 	.word	0x00000000
	.align		4
        /*001c*/ 	.word	0xfffffffc


//--------------------- .text._Z11convertTileiiPhPfii --------------------------
	.section	.text._Z11convertTileiiPhPfii,"ax",@progbits
	.align	128
        .global         _Z11convertTileiiPhPfii
        .type           _Z11convertTileiiPhPfii,@function
        .size           _Z11convertTileiiPhPfii,(.L_x_14 - _Z11convertTileiiPhPfii)
        .other          _Z11convertTileiiPhPfii,@"STO_CUDA_ENTRY STV_DEFAULT"
_Z11convertTileiiPhPfii:
.text._Z11convertTileiiPhPfii:
[----:B------:R-:W-:Y:S01]  /*0000*/  LDC R1, c[0x0][0x37c] ;  /* 0x0000df00ff017b82 */ /* 0x000fe20000000800 */
[----:B------:R-:W0:Y:S07]  /*0010*/  S2R R5, SR_TID.X ;  /* 0x0000000000057919 */ /* 0x000e2e0000002100 */
[----:B------:R-:W1:Y:S01]  /*0020*/  S2UR UR4, SR_CTAID.X ;  /* 0x00000000000479c3 */ /* 0x000e620000002500 */
[----:B------:R-:W2:Y:S01]  /*0030*/  LDCU UR7, c[0x0][0x398] ;  /* 0x00007300ff0777ac */ /* 0x000ea20008000800 */
[----:B------:R-:W3:Y:S01]  /*0040*/  S2R R0, SR_TID.Y ;  /* 0x0000000000007919 */ /* 0x000ee20000002200 */
[----:B------:R-:W4:Y:S05]  /*0050*/  LDCU UR5, c[0x0][0x384] ;  /* 0x00007080ff0577ac */ /* 0x000f2a0008000800 */
[----:B------:R-:W1:Y:S01]  /*0060*/  LDC R4, c[0x0][0x360] ;  /* 0x0000d800ff047b82 */ /* 0x000e620000000800 */
[----:B------:R-:W3:Y:S07]  /*0070*/  LDCU.64 UR8, c[0x0][0x358] ;  /* 0x00006b00ff0877ac */ /* 0x000eee0008000a00 */
[----:B------:R-:W3:Y:S01]  /*0080*/  S2UR UR6, SR_CTAID.Y ;  /* 0x00000000000679c3 */ /* 0x000ee20000002600 */
[----:B--2---:R-:W-:Y:S01]  /*0090*/  ISETP.NE.AND P1, PT, RZ, UR7, PT ;  /* 0x00000007ff007c0c */ /* 0x004fe2000bf25270 */
[----:B----4-:R-:W-:-:S06]  /*00a0*/  UIADD3 UR5, UPT, UPT, UR5, -0x1, URZ ;  /* 0xffffffff05057890 */ /* 0x010fcc000fffe0ff */
[----:B------:R-:W3:Y:S01]  /*00b0*/  LDC R3, c[0x0][0x364] ;  /* 0x0000d900ff037b82 */ /* 0x000ee20000000800 */
[----:B-1----:R-:W-:-:S07]  /*00c0*/  IMAD R4, R4, UR4, RZ ;  /* 0x0000000404047c24 */ /* 0x002fce000f8e02ff */
[----:B------:R-:W1:Y:S01]  /*00d0*/  LDC.64 R6, c[0x0][0x390] ;  /* 0x0000e400ff067b82 */ /* 0x000e620000000a00 */
[----:B0-----:R-:W-:-:S05]  /*00e0*/  IMAD.IADD R2, R4, 0x1, R5 ;  /* 0x0000000104027824 */ /* 0x001fca00078e0205 */
[----:B------:R-:W-:-:S04]  /*00f0*/  ISETP.NE.AND P0, PT, R2, RZ, PT ;  /* 0x000000ff0200720c */ /* 0x000fc80003f05270 */
[----:B------:R-:W-:Y:S01]  /*0100*/  ISETP.EQ.AND P0, PT, R5, RZ, P0 ;  /* 0x000000ff0500720c */ /* 0x000fe20000702270 */
[----:B---3--:R-:W-:-:S04]  /*0110*/  IMAD R8, R3, UR6, R0 ;  /* 0x0000000603087c24 */ /* 0x008fc8000f8e0200 */
[----:B------:R-:W-:Y:S02]  /*0120*/  VIADD R3, R8, 0x1 ;  /* 0x0000000108037836 */ /* 0x000fe40000000000 */
[----:B------:R-:W-:Y:S01]  /*0130*/  @!P1 IMAD.MOV R3, RZ, RZ, R8 ;  /* 0x000000ffff039224 */ /* 0x000fe200078e0208 */
[----:B------:R-:W-:-:S05]  /*0140*/  ISETP.NE.AND P1, PT, R2, UR5, PT ;  /* 0x0000000502007c0c */ /* 0x000fca000bf25270 */
[----:B------:R-:W-:Y:S01]  /*0150*/  @P0 IMAD R4, R3, 0x514, R4 ;  /* 0x0000051403040824 */ /* 0x000fe200078e0204 */
[----:B------:R-:W-:Y:S01]  /*0160*/  ISETP.EQ.AND P1, PT, R5, 0x13, P1 ;  /* 0x000000130500780c */ /* 0x000fe20000f22270 */
[----:B------:R-:W-:-:S03]  /*0170*/  IMAD R8, R3, 0x514, R2 ;  /* 0x0000051403087824 */ /* 0x000fc600078e0202 */
[----:B------:R-:W-:Y:S02]  /*0180*/  @P0 LEA R9, R4, 0xfffffffe, 0x1 ;  /* 0xfffffffe04090811 */ /* 0x000fe400078e08ff */
[----:B------:R-:W-:-:S03]  /*0190*/  LEA R11, R8, 0x2, 0x1 ;  /* 0x00000002080b7811 */ /* 0x000fc600078e08ff */
[----:B-1----:R-:W-:-:S04]  /*01a0*/  @P0 IMAD.WIDE R8, R9, 0x4, R6 ;  /* 0x0000000409080825 */ /* 0x002fc800078e0206 */
[----:B------:R-:W-:Y:S01]  /*01b0*/  IMAD.WIDE R6, R11, 0x4, R6 ;  /* 0x000000040b067825 */ /* 0x000fe200078e0206 */
[----:B------:R-:W2:Y:S04]  /*01c0*/  @P0 LDG.E R12, desc[UR8][R8.64] ;  /* 0x00000008080c0981 */ /* 0x000ea8000c1e1900 */
[----:B------:R-:W2:Y:S04]  /*01d0*/  @P0 LDG.E R13, desc[UR8][R8.64+0x4] ;  /* 0x00000408080d0981 */ /* 0x000ea8000c1e1900 */
[----:B------:R-:W3:Y:S04]  /*01e0*/  @P1 LDG.E R14, desc[UR8][R6.64] ;  /* 0x00000008060e1981 */ /* 0x000ee8000c1e1900 */
[----:B------:R-:W3:Y:S04]  /*01f0*/  @P1 LDG.E R15, desc[UR8][R6.64+0x4] ;  /* 0x00000408060f1981 */ /* 0x000ee8000c1e1900 */
[----:B------:R0:W5:Y:S04]  /*0200*/  LDG.E R10, desc[UR8][R6.64+-0x8] ;  /* 0xfffff808060a7981 */ /* 0x000168000c1e1900 */
[----:B------:R0:W5:Y:S01]  /*0210*/  LDG.E R11, desc[UR8][R6.64+-0x4] ;  /* 0xfffffc08060b7981 */ /* 0x000162000c1e1900 */
[----:B------:R-:W1:Y:S01]  /*0220*/  S2UR UR6, SR_CgaCtaId ;  /* 0x00000000000679c3 */ /* 0x000e620000008800 */
[----:B------:R-:W-:Y:S01]  /*0230*/  UMOV UR4, 0x400 ;  /* 0x0000040000047882 */ /* 0x000fe20000000000 */
[----:B------:R-:W-:Y:S01]  /*0240*/  ISETP.NE.AND P2, PT, R3, RZ, PT ;  /* 0x000000ff0300720c */ /* 0x000fe20003f45270 */
[----:B------:R-:W-:Y:S03]  /*0250*/  BSSY.RECONVERGENT B0, `(.L_x_0) ;  /* 0x000000e000007945 */ /* 0x000fe60003800200 */
[----:B------:R-:W-:Y:S01]  /*0260*/  ISETP.NE.OR P3, PT, R0, RZ, !P2 ;  /* 0x000000ff0000720c */ /* 0x000fe20005765670 */
[----:B-1----:R-:W-:-:S06]  /*0270*/  ULEA UR4, UR6, UR4, 0x18 ;  /* 0x0000000406047291 */ /* 0x002fcc000f8ec0ff */
[----:B------:R-:W-:Y:S02]  /*0280*/  LEA R4, R0, UR4, 0x3 ;  /* 0x0000000400047c11 */ /* 0x000fe4000f8e18ff */
[----:B------:R-:W-:-:S03]  /*0290*/  LEA R17, R5, UR4, 0x8 ;  /* 0x0000000405117c11 */ /* 0x000fc6000f8e40ff */
[----:B--2---:R0:W-:Y:S04]  /*02a0*/  @P0 STS.64 [R4+0x8], R12 ;  /* 0x0000080c04000388 */ /* 0x0041e80000000a00 */
[----:B---3--:R0:W-:Y:S01]  /*02b0*/  @P1 STS.64 [R4+0x1508], R14 ;  /* 0x0015080e04001388 */ /* 0x0081e20000000a00 */
[----:B------:R-:W-:Y:S05]  /*02c0*/  @P3 BRA `(.L_x_1) ;  /* 0x0000000000183947 */ /* 0x000fea0003800000 */
[----:B------:R-:W2:Y:S04]  /*02d0*/  @P1 LDG.E R8, desc[UR8][R6.64+-0x28a0] ;  /* 0xffd7600806081981 */ /* 0x000ea8000c1e1900 */
[----:B------:R-:W2:Y:S04]  /*02e0*/  @P1 LDG.E R9, desc[UR8][R6.64+-0x289c] ;  /* 0xffd7640806091981 */ /* 0x000ea8000c1e1900 */
[----:B0-----:R-:W3:Y:S04]  /*02f0*/  LDG.E R12, desc[UR8][R6.64+-0x28a8] ;  /* 0xffd75808060c7981 */ /* 0x001ee8000c1e1900 */
[----:B------:R-:W3:Y:S04]  /*0300*/  LDG.E R13, desc[UR8][R6.64+-0x28a4] ;  /* 0xffd75c08060d7981 */ /* 0x000ee8000c1e1900 */
[----:B--2---:R1:W-:Y:S04]  /*0310*/  @P1 STS.64 [UR4+0x1500], R8 ;  /* 0x00150008ff001988 */ /* 0x0043e80008000a04 */
[----:B---3--:R1:W-:Y:S02]  /*0320*/  STS.64 [R17+0x100], R12 ;  /* 0x0001000c11007388 */ /* 0x0083e40000000a00 */
.L_x_1:
[----:B------:R-:W-:Y:S05]  /*0330*/  BSYNC.RECONVERGENT B0 ;  /* 0x0000000000007941 */ /* 0x000fea0003800200 */
.L_x_0:
[----:B------:R-:W2:Y:S01]  /*0340*/  LDCU UR6, c[0x0][0x380] ;  /* 0x00007000ff0677ac */ /* 0x000ea20008000800 */
[----:B0-----:R-:W-:Y:S01]  /*0350*/  IMAD.MOV.U32 R4, RZ, RZ, 0x1 ;  /* 0x00000001ff047424 */ /* 0x001fe200078e00ff */
[C---:B------:R-:W-:Y:S01]  /*0360*/  ISETP.NE.AND P1, PT, R2.reuse, UR5, PT ;  /* 0x0000000502007c0c */ /* 0x040fe2000bf25270 */
[----:B------:R-:W-:Y:S01]  /*0370*/  BSSY.RECONVERGENT B0, `(.L_x_2) ;  /* 0x0000017000007945 */ /* 0x000fe20003800200 */
[----:B------:R-:W-:Y:S01]  /*0380*/  ISETP.NE.AND P3, PT, R2, RZ, PT ;  /* 0x000000ff0200720c */ /* 0x000fe20003f65270 */
[----:B-1----:R-:W-:Y:S01]  /*0390*/  IMAD R13, R0, 0x8, R17 ;  /* 0x00000008000d7824 */ /* 0x002fe200078e0211 */
[----:B------:R-:W-:Y:S02]  /*03a0*/  SEL R4, R4, 0x2, !P1 ;  /* 0x0000000204047807 */ /* 0x000fe40004800000 */
[----:B------:R-:W-:-:S04]  /*03b0*/  SEL R12, R5, 0x1, P3 ;  /* 0x00000001050c7807 */ /* 0x000fc80001800000 */
[----:B------:R-:W-:Y:S01]  /*03c0*/  IADD3 R4, PT, PT, -R12, R5, R4 ;  /* 0x000000050c047210 */ /* 0x000fe20007ffe104 */
[C---:B------:R-:W-:Y:S02]  /*03d0*/  VIADD R5, R17.reuse, 0x100 ;  /* 0x0000010011057836 */ /* 0x040fe40000000000 */
[----:B------:R-:W-:Y:S01]  /*03e0*/  @P1 VIADD R5, R17, 0x200 ;  /* 0x0000020011051836 */ /* 0x000fe20000000000 */
[----:B------:R-:W-:Y:S01]  /*03f0*/  I2FP.F32.S32 R4, R4 ;  /* 0x0000000400047245 */ /* 0x000fe20000201400 */
[----:B--2---:R-:W-:-:S04]  /*0400*/  UIADD3 UR6, UPT, UPT, UR6, -0x1, URZ ;  /* 0xffffffff06067890 */ /* 0x004fc8000fffe0ff */
[----:B------:R-:W-:Y:S01]  /*0410*/  FMUL R8, R4, 0.0099999997764825820923 ;  /* 0x3c23d70a04087820 */ /* 0x000fe20000400000 */
[----:B------:R-:W-:Y:S02]  /*0420*/  SEL R4, R0, 0x1, P2 ;  /* 0x0000000100047807 */ /* 0x000fe40001000000 */
[----:B------:R-:W-:-:S03]  /*0430*/  ISETP.NE.AND P4, PT, R3, UR6, PT ;  /* 0x0000000603007c0c */ /* 0x000fc6000bf85270 */
[----:B------:R-:W0:Y:S01]  /*0440*/  F2F.F64.F32 R8, R8 ;  /* 0x0000000800087310 */ /* 0x000e220000201800 */
[----:B------:R-:W-:Y:S01]  /*0450*/  ISETP.NE.OR P3, PT, R0, 0x1d, !P4 ;  /* 0x0000001d0000780c */ /* 0x000fe20006765670 */
[----:B------:R-:W-:-:S12]  /*0460*/  IMAD R20, R4, 0x8, R5 ;  /* 0x0000000804147824 */ /* 0x000fd800078e0205 */
[----:B------:R-:W-:Y:S05]  /*0470*/  @P3 BRA `(.L_x_3) ;  /* 0x0000000000183947 */ /* 0x000fea0003800000 */
[----:B------:R-:W2:Y:S04]  /*0480*/  @P0 LDG.E R14, desc[UR8][R6.64+0x2890] ;  /* 0x00289008060e0981 */ /* 0x000ea8000c1e1900 */
[----:B------:R-:W2:Y:S04]  /*0490*/  @P0 LDG.E R15, desc[UR8][R6.64+0x2894] ;  /* 0x00289408060f0981 */ /* 0x000ea8000c1e1900 */
[----:B------:R-:W3:Y:S04]  /*04a0*/  LDG.E R18, desc[UR8][R6.64+0x2898] ;  /* 0x0028980806127981 */ /* 0x000ee8000c1e1900 */
[----:B------:R-:W3:Y:S04]  /*04b0*/  LDG.E R19, desc[UR8][R6.64+0x289c] ;  /* 0x00289c0806137981 */ /* 0x000ee8000c1e1900 */
[----:B--2---:R1:W-:Y:S04]  /*04c0*/  @P0 STS.64 [UR4+0xf8], R14 ;  /* 0x0000f80eff000988 */ /* 0x0043e80008000a04 */
[----:B---3--:R1:W-:Y:S02]  /*04d0*/  STS.64 [R17+0x1f8], R18 ;  /* 0x0001f81211007388 */ /* 0x0083e40000000a00 */
.L_x_3:
[----:B------:R-:W-:Y:S05]  /*04e0*/  BSYNC.RECONVERGENT B0 ;  /* 0x0000000000007941 */ /* 0x000fea0003800200 */
.L_x_2:
[----:B-----5:R-:W-:Y:S01]  /*04f0*/  STS.64 [R13+0x108], R10 ;  /* 0x0001080a0d007388 */ /* 0x020fe20000000a00 */
[----:B01----:R-:W0:Y:S01]  /*0500*/  MUFU.RCP64H R17, R9 ;  /* 0x0000000900117308 */ /* 0x003e220000001800 */
[----:B------:R-:W-:Y:S01]  /*0510*/  IMAD.MOV.U32 R16, RZ, RZ, 0x1 ;  /* 0x00000001ff107424 */ /* 0x000fe200078e00ff */
[----:B------:R-:W-:Y:S01]  /*0520*/  BSSY.RECONVERGENT B0, `(.L_x_4) ;  /* 0x0000020000007945 */ /* 0x000fe20003800200 */
[----:B------:R-:W-:Y:S01]  /*0530*/  BAR.SYNC.DEFER_BLOCKING 0x0 ;  /* 0x0000000000007b1d */ /* 0x000fe20000010000 */
[C---:B------:R-:W-:Y:S02]  /*0540*/  VIADD R5, R0.reuse, 0x1 ;  /* 0x0000000100057836 */ /* 0x040fe40000000000 */
[----:B------:R-:W-:Y:S01]  /*0550*/  @P4 VIADD R5, R0, 0x2 ;  /* 0x0000000200054836 */ /* 0x000fe20000000000 */
[----:B------:R-:W-:-:S05]  /*0560*/  LEA R0, R12, UR4, 0x8 ;  /* 0x000000040c007c11 */ /* 0x000fca000f8e40ff */
[----:B------:R-:W-:Y:S01]  /*0570*/  IMAD R0, R5, 0x8, R0 ;  /* 0x0000000805007824 */ /* 0x000fe200078e0200 */
[----:B0-----:R-:W-:-:S08]  /*0580*/  DFMA R6, -R8, R16, 1 ;  /* 0x3ff000000806742b */ /* 0x001fd00000000110 */
[----:B------:R-:W-:Y:S01]  /*0590*/  DFMA R18, R6, R6, R6 ;  /* 0x000000060612722b */ /* 0x000fe20000000006 */
[----:B------:R-:W0:Y:S04]  /*05a0*/  LDS R20, [R20+0x4] ;  /* 0x0000040014147984 */ /* 0x000e280000000800 */
[----:B------:R1:W2:Y:S03]  /*05b0*/  LDS.64 R14, [R13+0x108] ;  /* 0x000108000d0e7984 */ /* 0x0002a60000000a00 */
[----:B------:R-:W-:Y:S01]  /*05c0*/  DFMA R18, R16, R18, R16 ;  /* 0x000000121012722b */ /* 0x000fe20000000010 */
[----:B------:R-:W3:Y:S07]  /*05d0*/  LDS R0, [R0] ;  /* 0x0000000000007984 */ /* 0x000eee0000000800 */
[----:B-1----:R-:W-:-:S08]  /*05e0*/  DFMA R12, -R8, R18, 1 ;  /* 0x3ff00000080c742b */ /* 0x002fd00000000112 */
[----:B------:R-:W-:Y:S01]  /*05f0*/  DFMA R12, R18, R12, R18 ;  /* 0x0000000c120c722b */ /* 0x000fe20000000012 */
[----:B0-----:R-:W-:Y:S08]  /*0600*/  F2F.F64.F32 R6, R20 ;  /* 0x0000001400067310 */ /* 0x001ff00000201800 */
[----:B--2---:R-:W0:Y:S08]  /*0610*/  F2F.F64.F32 R10, R15 ;  /* 0x0000000f000a7310 */ /* 0x004e300000201800 */
[----:B------:R-:W1:Y:S01]  /*0620*/  F2F.F64.F32 R14, R14 ;  /* 0x0000000e000e7310 */ /* 0x000e620000201800 */
[----:B0-----:R-:W-:-:S08]  /*0630*/  DADD R10, R6, -R10 ;  /* 0x00000000060a7229 */ /* 0x001fd0000000080a */
[----:B------:R-:W-:Y:S02]  /*0640*/  DMUL R6, R10, R12 ;  /* 0x0000000c0a067228 */ /* 0x000fe40000000000 */
[----:B------:R-:W-:-:S06]  /*0650*/  FSETP.GEU.AND P1, PT, |R11|, 6.5827683646048100446e-37, PT ;  /* 0x036000000b00780b */ /* 0x000fcc0003f2e200 */
[----:B------:R-:W-:-:S08]  /*0660*/  DFMA R16, -R8, R6, R10 ;  /* 0x000000060810722b */ /* 0x000fd0000000010a */
[----:B------:R-:W-:Y:S01]  /*0670*/  DFMA R6, R12, R16, R6 ;  /* 0x000000100c06722b */ /* 0x000fe20000000006 */
[----:B---3--:R0:W2:Y:S09]  /*0680*/  F2F.F64.F32 R12, R0 ;  /* 0x00000000000c7310 */ /* 0x0080b20000201800 */
[----:B------:R-:W-:-:S05]  /*0690*/  FFMA R16, RZ, R9, R7 ;  /* 0x00000009ff107223 */ /* 0x000fca0000000007 */
[----:B------:R-:W-:-:S13]  /*06a0*/  FSETP.GT.AND P0, PT, |R16|, 1.469367938527859385e-39, PT ;  /* 0x001000001000780b */ /* 0x000fda0003f04200 */
[----:B012---:R-:W-:Y:S05]  /*06b0*/  @P0 BRA P1, `(.L_x_5) ;  /* 0x0000000000180947 */ /* 0x007fea0000800000 */
[----:B------:R-:W-:Y:S01]  /*06c0*/  IMAD.MOV.U32 R6, RZ, RZ, R10 ;  /* 0x000000ffff067224 */ /* 0x000fe200078e000a */
[----:B------:R-:W-:Y:S01]  /*06d0*/  MOV R0, 0x700 ;  /* 0x0000070000007802 */ /* 0x000fe20000000f00 */
[----:B------:R-:W-:-:S07]  /*06e0*/  IMAD.MOV.U32 R7, RZ, RZ, R11 ;  /* 0x000000ffff077224 */ /* 0x000fce00078e000b */
[----:B------:R-:W-:Y:S05]  /*06f0*/  CALL.REL.NOINC `($__internal_0_$__cuda_sm20_div_rn_f64_full) ;  /* 0x0000000000b87944 */ /* 0x000fea0003c00000 */
[----:B------:R-:W-:Y:S02]  /*0700*/  IMAD.MOV.U32 R6, RZ, RZ, R8 ;  /* 0x000000ffff067224 */ /* 0x000fe400078e0008 */
[----:B------:R-:W-:-:S07]  /*0710*/  IMAD.MOV.U32 R7, RZ, RZ, R9 ;  /* 0x000000ffff077224 */ /* 0x000fce00078e0009 */
.L_x_5:
[----:B------:R-:W-:Y:S05]  /*0720*/  BSYNC.RECONVERGENT B0 ;  /* 0x0000000000007941 */ /* 0x000fea0003800200 */
.L_x_4:
[----:B------:R-:W-:Y:S01]  /*0730*/  IMAD.IADD R4, R5, 0x1, -R4 ;  /* 0x0000000105047824 */ /* 0x000fe200078e0a04 */
[----:B------:R-:W-:Y:S01]  /*0740*/  DADD R14, R12, -R14 ;  /* 0x000000000c0e7229 */ /* 0x000fe2000000080e */
[----:B------:R-:W-:Y:S03]  /*0750*/  BSSY.RECONVERGENT B0, `(.L_x_6) ;  /* 0x0000019000007945 */ /* 0x000fe60003800200 */
[----:B------:R-:W-:-:S05]  /*0760*/  I2FP.F32.S32 R4, R4 ;  /* 0x0000000400047245 */ /* 0x000fca0000201400 */
[----:B------:R-:W-:Y:S01]  /*0770*/  FMUL R10, R4, 0.0099999997764825820923 ;  /* 0x3c23d70a040a7820 */ /* 0x000fe20000400000 */
[----:B------:R-:W-:Y:S01]  /*0780*/  IMAD.MOV.U32 R4, RZ, RZ, 0x1 ;  /* 0x00000001ff047424 */ /* 0x000fe200078e00ff */
[----:B------:R-:W-:-:S04]  /*0790*/  FSETP.GEU.AND P1, PT, |R15|, 6.5827683646048100446e-37, PT ;  /* 0x036000000f00780b */ /* 0x000fc80003f2e200 */
[----:B------:R-:W0:Y:S08]  /*07a0*/  F2F.F64.F32 R10, R10 ;  /* 0x0000000a000a7310 */ /* 0x000e300000201800 */
[----:B0-----:R-:W0:Y:S02]  /*07b0*/  MUFU.RCP64H R5, R11 ;  /* 0x0000000b00057308 */ /* 0x001e240000001800 */
[----:B0-----:R-:W-:-:S08]  /*07c0*/  DFMA R8, -R10, R4, 1 ;  /* 0x3ff000000a08742b */ /* 0x001fd00000000104 */
[----:B------:R-:W-:-:S08]  /*07d0*/  DFMA R8, R8, R8, R8 ;  /* 0x000000080808722b */ /* 0x000fd00000000008 */
[----:B------:R-:W-:-:S08]  /*07e0*/  DFMA R8, R4, R8, R4 ;  /* 0x000000080408722b */ /* 0x000fd00000000004 */
[----:B------:R-:W-:-:S08]  /*07f0*/  DFMA R4, -R10, R8, 1 ;  /* 0x3ff000000a04742b */ /* 0x000fd00000000108 */
[----:B------:R-:W-:-:S08]  /*0800*/  DFMA R4, R8, R4, R8 ;  /* 0x000000040804722b */ /* 0x000fd00000000008 */
[----:B------:R-:W-:-:S08]  /*0810*/  DMUL R8, R14, R4 ;  /* 0x000000040e087228 */ /* 0x000fd00000000000 */
[----:B------:R-:W-:-:S08]  /*0820*/  DFMA R12, -R10, R8, R14 ;  /* 0x000000080a0c722b */ /* 0x000fd0000000010e */
[----:B------:R-:W-:Y:S01]  /*0830*/  DFMA R8, R4, R12, R8 ;  /* 0x0000000c0408722b */ /* 0x000fe20000000008 */
[----:B------:R0:W1:Y:S09]  /*0840*/  F2F.F32.F64 R4, R6 ;  /* 0x0000000600047310 */ /* 0x0000720000301000 */
[----:B------:R-:W-:-:S05]  /*0850*/  FFMA R0, RZ, R11, R9 ;  /* 0x0000000bff007223 */ /* 0x000fca0000000009 */
[----:B------:R-:W-:-:S13]  /*0860*/  FSETP.GT.AND P0, PT, |R0|, 1.469367938527859385e-39, PT ;  /* 0x001000000000780b */ /* 0x000fda0003f04200 */
[----:B01----:R-:W-:Y:S05]  /*0870*/  @P0 BRA P1, `(.L_x_7) ;  /* 0x0000000000180947 */ /* 0x003fea0000800000 */
[----:B------:R-:W-:Y:S01]  /*0880*/  IMAD.MOV.U32 R6, RZ, RZ, R14 ;  /* 0x000000ffff067224 */ /* 0x000fe200078e000e */
[----:B------:R-:W-:Y:S01]  /*0890*/  MOV R0, 0x8e0 ;  /* 0x000008e000007802 */ /* 0x000fe20000000f00 */
[----:B------:R-:W-:Y:S02]  /*08a0*/  IMAD.MOV.U32 R7, RZ, RZ, R15 ;  /* 0x000000ffff077224 */ /* 0x000fe400078e000f */
[----:B------:R-:W-:Y:S02]  /*08b0*/  IMAD.MOV.U32 R8, RZ, RZ, R10 ;  /* 0x000000ffff087224 */ /* 0x000fe400078e000a */
[----:B------:R-:W-:-:S07]  /*08c0*/  IMAD.MOV.U32 R9, RZ, RZ, R11 ;  /* 0x000000ffff097224 */ /* 0x000fce00078e000b */
[----:B------:R-:W-:Y:S05]  /*08d0*/  CALL.REL.NOINC `($__internal_0_$__cuda_sm20_div_rn_f64_full) ;  /* 0x0000000000407944 */ /* 0x000fea0003c00000 */
.L_x_7:
[----:B------:R-:W-:Y:S05]  /*08e0*/  BSYNC.RECONVERGENT B0 ;  /* 0x0000000000007941 */ /* 0x000fea0003800200 */
.L_x_6:
[----:B------:R-:W0:Y:S01]  /*08f0*/  F2F.F32.F64 R9, R8 ;  /* 0x0000000800097310 */ /* 0x000e220000301000 */
[----:B------:R-:W1:Y:S01]  /*0900*/  LDCU UR6, c[0x0][0x384] ;  /* 0x00007080ff0677ac */ /* 0x000e620008000800 */
[----:B------:R-:W-:Y:S01]  /*0910*/  IMAD.MOV.U32 R0, RZ, RZ, 0x7f ;  /* 0x0000007fff007424 */ /* 0x000fe200078e00ff */
[----:B------:R-:W2:Y:S01]  /*0920*/  LDCU.64 UR4, c[0x0][0x388] ;  /* 0x00007100ff0477ac */ /* 0x000ea20008000a00 */
[----:B0-----:R-:W-:Y:S01]  /*0930*/  FADD R4, R4, -R9 ;  /* 0x8000000904047221 */ /* 0x001fe20000000000 */
[----:B-1----:R-:W-:-:S04]  /*0940*/  IMAD R3, R3, UR6, R2 ;  /* 0x0000000603037c24 */ /* 0x002fc8000f8e0202 */
[C---:B------:R-:W-:Y:S02]  /*0950*/  FSETP.GT.AND P0, PT, R4.reuse, 0.20000000298023223877, PT ;  /* 0x3e4ccccd0400780b */ /* 0x040fe40003f04000 */
[----:B------:R-:W-:Y:S02]  /*0960*/  FSETP.GEU.AND P1, PT, R4, -0.20000000298023223877, PT ;  /* 0xbe4ccccd0400780b */ /* 0x000fe40003f2e000 */
[C---:B--2---:R-:W-:Y:S02]  /*0970*/  IADD3 R2, P2, PT, R3.reuse, UR4, RZ ;  /* 0x0000000403027c10 */ /* 0x044fe4000ff5e0ff */
[----:B------:R-:W-:Y:S02]  /*0980*/  SEL R0, R0, 0xffff, P0 ;  /* 0x0000ffff00007807 */ /* 0x000fe40000000000 */
[----:B------:R-:W-:Y:S02]  /*0990*/  LEA.HI.X.SX32 R3, R3, UR5, 0x1, P2 ;  /* 0x0000000503037c11 */ /* 0x000fe400090f0eff */
[----:B------:R-:W-:-:S05]  /*09a0*/  SEL R5, R0, RZ, P1 ;  /* 0x000000ff00057207 */ /* 0x000fca0000800000 */
[----:B------:R-:W-:Y:S01]  /*09b0*/  STG.E.U8 desc[UR8][R2.64], R5 ;  /* 0x0000000502007986 */ /* 0x000fe2000c101108 */
[----:B------:R-:W-:Y:S06]  /*09c0*/  BAR.SYNC.DEFER_BLOCKING 0x0 ;  /* 0x0000000000007b1d */ /* 0x000fec0000010000 */
[----:B------:R-:W-:Y:S05]  /*09d0*/  EXIT ;  /* 0x000000000000794d */ /* 0x000fea0003800000 */
        .weak           $__internal_0_$__cuda_sm20_div_rn_f64_full
        .type           $__internal_0_$__cuda_sm20_div_rn_f64_full,@function
        .size           $__internal_0_$__cuda_sm20_div_rn_f64_full,(.L_x_14 - $__internal_0_$__cuda_sm20_div_rn_f64_full)
$__internal_0_$__cuda_sm20_div_rn_f64_full:
[C---:B------:R-:W-:Y:S01]  /*09e0*/  FSETP.GEU.AND P0, PT, |R9|.reuse, 1.469367938527859385e-39, PT ;  /* 0x001000000900780b */ /* 0x040fe20003f0e200 */
[----:B------:R-:W-:Y:S01]  /*09f0*/  IMAD.MOV.U32 R16, RZ, RZ, 0x1 ;  /* 0x00000001ff107424 */ /* 0x000fe200078e00ff */
[----:B------:R-:W-:Y:S01]  /*0a00*/  LOP3.LUT R10, R9, 0x800fffff, RZ, 0xc0, !PT ;  /* 0x800fffff090a7812 */ /* 0x000fe200078ec0ff */
[----:B------:R-:W-:Y:S01]  /*0a10*/  IMAD.MOV.U32 R25, RZ, RZ, 0x1ca00000 ;  /* 0x1ca00000ff197424 */ /* 0x000fe200078e00ff */
[C---:B------:R-:W-:Y:S01]  /*0a20*/  FSETP.GEU.AND P2, PT, |R7|.reuse, 1.469367938527859385e-39, PT ;  /* 0x001000000700780b */ /* 0x040fe20003f4e200 */
[----:B------:R-:W-:Y:S01]  /*0a30*/  BSSY.RECONVERGENT B1, `(.L_x_8) ;  /* 0x0000052000017945 */ /* 0x000fe20003800200 */
[----:B------:R-:W-:Y:S01]  /*0a40*/  LOP3.LUT R11, R10, 0x3ff00000, RZ, 0xfc, !PT ;  /* 0x3ff000000a0b7812 */ /* 0x000fe200078efcff */
[----:B------:R-:W-:Y:S01]  /*0a50*/  IMAD.MOV.U32 R10, RZ, RZ, R8 ;  /* 0x000000ffff0a7224 */ /* 0x000fe200078e0008 */
[----:B------:R-:W-:Y:S02]  /*0a60*/  LOP3.LUT R24, R7, 0x7ff00000, RZ, 0xc0, !PT ;  /* 0x7ff0000007187812 */ /* 0x000fe400078ec0ff */
[----:B------:R-:W-:-:S03]  /*0a70*/  LOP3.LUT R27, R9, 0x7ff00000, RZ, 0xc0, !PT ;  /* 0x7ff00000091b7812 */ /* 0x000fc600078ec0ff */
[----:B------:R-:W-:Y:S01]  /*0a80*/  @!P0 DMUL R10, R8, 8.98846567431157953865e+307 ;  /* 0x7fe00000080a8828 */ /* 0x000fe20000000000 */
[----:B------:R-:W-:-:S03]  /*0a90*/  ISETP.GE.U32.AND P1, PT, R24, R27, PT ;  /* 0x0000001b1800720c */ /* 0x000fc60003f26070 */
[----:B------:R-:W-:Y:S02]  /*0aa0*/  @!P2 LOP3.LUT R19, R9, 0x7ff00000, RZ, 0xc0, !PT ;  /* 0x7ff000000913a812 */ /* 0x000fe400078ec0ff */
[----:B------:R-:W0:Y:S02]  /*0ab0*/  MUFU.RCP64H R17, R11 ;  /* 0x0000000b00117308 */ /* 0x000e240000001800 */
[----:B------:R-:W-:Y:S02]  /*0ac0*/  @!P2 ISETP.GE.U32.AND P3, PT, R24, R19, PT ;  /* 0x000000131800a20c */ /* 0x000fe40003f66070 */
[----:B------:R-:W-:Y:S02]  /*0ad0*/  @!P0 LOP3.LUT R27, R11, 0x7ff00000, RZ, 0xc0, !PT ;  /* 0x7ff000000b1b8812 */ /* 0x000fe400078ec0ff */
[----:B------:R-:W-:-:S04]  /*0ae0*/  @!P2 SEL R19, R25, 0x63400000, !P3 ;  /* 0x634000001913a807 */ /* 0x000fc80005800000 */
[----:B------:R-:W-:-:S04]  /*0af0*/  @!P2 LOP3.LUT R22, R19, 0x80000000, R7, 0xf8, !PT ;  /* 0x800000001316a812 */ /* 0x000fc800078ef807 */
[----:B------:R-:W-:Y:S01]  /*0b00*/  @!P2 LOP3.LUT R23, R22, 0x100000, RZ, 0xfc, !PT ;  /* 0x001000001617a812 */ /* 0x000fe200078efcff */
[----:B------:R-:W-:Y:S01]  /*0b10*/  @!P2 IMAD.MOV.U32 R22, RZ, RZ, RZ ;  /* 0x000000ffff16a224 */ /* 0x000fe200078e00ff */
[----:B0-----:R-:W-:-:S08]  /*0b20*/  DFMA R20, R16, -R10, 1 ;  /* 0x3ff000001014742b */ /* 0x001fd0000000080a */
[----:B------:R-:W-:-:S08]  /*0b30*/  DFMA R20, R20, R20, R20 ;  /* 0x000000141414722b */ /* 0x000fd00000000014 */
[----:B------:R-:W-:Y:S01]  /*0b40*/  DFMA R20, R16, R20, R16 ;  /* 0x000000141014722b */ /* 0x000fe20000000010 */
[----:B------:R-:W-:Y:S01]  /*0b50*/  SEL R17, R25, 0x63400000, !P1 ;  /* 0x6340000019117807 */ /* 0x000fe20004800000 */
[----:B------:R-:W-:-:S03]  /*0b60*/  IMAD.MOV.U32 R16, RZ, RZ, R6 ;  /* 0x000000ffff107224 */ /* 0x000fc600078e0006 */
[----:B------:R-:W-:-:S03]  /*0b70*/  LOP3.LUT R17, R17, 0x800fffff, R7, 0xf8, !PT ;  /* 0x800fffff11117812 */ /* 0x000fc600078ef807 */
[----:B------:R-:W-:-:S03]  /*0b80*/  DFMA R18, R20, -R10, 1 ;  /* 0x3ff000001412742b */ /* 0x000fc6000000080a */
[----:B------:R-:W-:-:S05]  /*0b90*/  @!P2 DFMA R16, R16, 2, -R22 ;  /* 0x400000001010a82b */ /* 0x000fca0000000816 */
[----:B------:R-:W-:-:S08]  /*0ba0*/  DFMA R18, R20, R18, R20 ;  /* 0x000000121412722b */ /* 0x000fd00000000014 */
[----:B------:R-:W-:-:S08]  /*0bb0*/  DMUL R20, R18, R16 ;  /* 0x0000001012147228 */ /* 0x000fd00000000000 */
[----:B------:R-:W-:-:S08]  /*0bc0*/  DFMA R22, R20, -R10, R16 ;  /* 0x8000000a1416722b */ /* 0x000fd00000000010 */
[----:B------:R-:W-:Y:S01]  /*0bd0*/  DFMA R22, R18, R22, R20 ;  /* 0x000000161216722b */ /* 0x000fe20000000014 */
[----:B------:R-:W-:Y:S01]  /*0be0*/  IMAD.MOV.U32 R20, RZ, RZ, R24 ;  /* 0x000000ffff147224 */ /* 0x000fe200078e0018 */
[----:B------:R-:W-:Y:S01]  /*0bf0*/  @!P2 LOP3.LUT R20, R17, 0x7ff00000, RZ, 0xc0, !PT ;  /* 0x7ff000001114a812 */ /* 0x000fe200078ec0ff */
[----:B------:R-:W-:-:S04]  /*0c00*/  VIADD R19, R27, 0xffffffff ;  /* 0xffffffff1b137836 */ /* 0x000fc80000000000 */
[----:B------:R-:W-:-:S05]  /*0c10*/  VIADD R18, R20, 0xffffffff ;  /* 0xffffffff14127836 */ /* 0x000fca0000000000 */
[----:B------:R-:W-:-:S04]  /*0c20*/  ISETP.GT.U32.AND P0, PT, R18, 0x7feffffe, PT ;  /* 0x7feffffe1200780c */ /* 0x000fc80003f04070 */
[----:B------:R-:W-:-:S13]  /*0c30*/  ISETP.GT.U32.OR P0, PT, R19, 0x7feffffe, P0 ;  /* 0x7feffffe1300780c */ /* 0x000fda0000704470 */
[----:B------:R-:W-:Y:S05]  /*0c40*/  @P0 BRA `(.L_x_9) ;  /* 0x00000000006c0947 */ /* 0x000fea0003800000 */
[----:B------:R-:W-:-:S04]  /*0c50*/  LOP3.LUT R7, R9, 0x7ff00000, RZ, 0xc0, !PT ;  /* 0x7ff0000009077812 */ /* 0x000fc800078ec0ff */
[CC--:B------:R-:W-:Y:S02]  /*0c60*/  VIADDMNMX R6, R24.reuse, -R7.reuse, 0xb9600000, !PT ;  /* 0xb960000018067446 */ /* 0x0c0fe40007800907 */
[----:B------:R-:W-:Y:S02]  /*0c70*/  ISETP.GE.U32.AND P0, PT, R24, R7, PT ;  /* 0x000000071800720c */ /* 0x000fe40003f06070 */
[----:B------:R-:W-:Y:S02]  /*0c80*/  VIMNMX R6, PT, PT, R6, 0x46a00000, PT ;  /* 0x46a0000006067848 */ /* 0x000fe40003fe0100 */
[----:B------:R-:W-:-:S05]  /*0c90*/  SEL R25, R25, 0x63400000, !P0 ;  /* 0x6340000019197807 */ /* 0x000fca0004000000 */
[----:B------:R-:W-:Y:S02]  /*0ca0*/  IMAD.IADD R20, R6, 0x1, -R25 ;  /* 0x0000000106147824 */ /* 0x000fe400078e0a19 */
[----:B------:R-:W-:Y:S02]  /*0cb0*/  IMAD.MOV.U32 R6, RZ, RZ, RZ ;  /* 0x000000ffff067224 */ /* 0x000fe400078e00ff */
[----:B------:R-:W-:-:S06]  /*0cc0*/  VIADD R7, R20, 0x7fe00000 ;  /* 0x7fe0000014077836 */ /* 0x000fcc0000000000 */
[----:B------:R-:W-:-:S10]  /*0cd0*/  DMUL R18, R22, R6 ;  /* 0x0000000616127228 */ /* 0x000fd40000000000 */
[----:B------:R-:W-:-:S13]  /*0ce0*/  FSETP.GTU.AND P0, PT, |R19|, 1.469367938527859385e-39, PT ;  /* 0x001000001300780b */ /* 0x000fda0003f0c200 */
[----:B------:R-:W-:Y:S05]  /*0cf0*/  @P0 BRA `(.L_x_10) ;  /* 0x0000000000940947 */ /* 0x000fea0003800000 */
[----:B------:R-:W-:Y:S01]  /*0d00*/  DFMA R10, R22, -R10, R16 ;  /* 0x8000000a160a722b */ /* 0x000fe20000000010 */
[----:B------:R-:W-:-:S09]  /*0d10*/  IMAD.MOV.U32 R6, RZ, RZ, RZ ;  /* 0x000000ffff067224 */ /* 0x000fd200078e00ff */
[C---:B------:R-:W-:Y:S02]  /*0d20*/  FSETP.NEU.AND P0, PT, R11.reuse, RZ, PT ;  /* 0x000000ff0b00720b */ /* 0x040fe40003f0d000 */
[----:B------:R-:W-:-:S04]  /*0d30*/  LOP3.LUT R17, R11, 0x80000000, R9, 0x48, !PT ;  /* 0x800000000b117812 */ /* 0x000fc800078e4809 */
[----:B------:R-:W-:-:S07]  /*0d40*/  LOP3.LUT R7, R17, R7, RZ, 0xfc, !PT ;  /* 0x0000000711077212 */ /* 0x000fce00078efcff */
[----:B------:R-:W-:Y:S05]  /*0d50*/  @!P0 BRA `(.L_x_10) ;  /* 0x00000000007c8947 */ /* 0x000fea0003800000 */
[----:B------:R-:W-:Y:S01]  /*0d60*/  IMAD.MOV R9, RZ, RZ, -R20 ;  /* 0x000000ffff097224 */ /* 0x000fe200078e0a14 */
[----:B------:R-:W-:Y:S01]  /*0d70*/  DMUL.RP R6, R22, R6 ;  /* 0x0000000616067228 */ /* 0x000fe20000008000 */
[----:B------:R-:W-:-:S06]  /*0d80*/  IMAD.MOV.U32 R8, RZ, RZ, RZ ;  /* 0x000000ffff087224 */ /* 0x000fcc00078e00ff */
[----:B------:R-:W-:-:S03]  /*0d90*/  DFMA R8, R18, -R8, R22 ;  /* 0x800000081208722b */ /* 0x000fc60000000016 */
[----:B------:R-:W-:-:S03]  /*0da0*/  LOP3.LUT R17, R7, R17, RZ, 0x3c, !PT ;  /* 0x0000001107117212 */ /* 0x000fc600078e3cff */
[----:B------:R-:W-:-:S04]  /*0db0*/  IADD3 R8, PT, PT, -R20, -0x43300000, RZ ;  /* 0xbcd0000014087810 */ /* 0x000fc80007ffe1ff */
[----:B------:R-:W-:-:S04]  /*0dc0*/  FSETP.NEU.AND P0, PT, |R9|, R8, PT ;  /* 0x000000080900720b */ /* 0x000fc80003f0d200 */
[----:B------:R-:W-:Y:S02]  /*0dd0*/  FSEL R18, R6, R18, !P0 ;  /* 0x0000001206127208 */ /* 0x000fe40004000000 */
[----:B------:R-:W-:Y:S01]  /*0de0*/  FSEL R19, R17, R19, !P0 ;  /* 0x0000001311137208 */ /* 0x000fe20004000000 */
[----:B------:R-:W-:Y:S06]  /*0df0*/  BRA `(.L_x_10) ;  /* 0x0000000000547947 */ /* 0x000fec0003800000 */
.L_x_9:
[----:B------:R-:W-:-:S14]  /*0e00*/  DSETP.NAN.AND P0, PT, R6, R6, PT ;  /* 0x000000060600722a */ /* 0x000fdc0003f08000 */
[----:B------:R-:W-:Y:S05]  /*0e10*/  @P0 BRA `(.L_x_11) ;  /* 0x0000000000440947 */ /* 0x000fea0003800000 */
[----:B------:R-:W-:-:S14]  /*0e20*/  DSETP.NAN.AND P0, PT, R8, R8, PT ;  /* 0x000000080800722a */ /* 0x000fdc0003f08000 */
[----:B------:R-:W-:Y:S05]  /*0e30*/  @P0 BRA `(.L_x_12) ;  /* 0x0000000000300947 */ /* 0x000fea0003800000 */
[----:B------:R-:W-:Y:S01]  /*0e40*/  ISETP.NE.AND P0, PT, R20, R27, PT ;  /* 0x0000001b1400720c */ /* 0x000fe20003f05270 */
[----:B------:R-:W-:Y:S02]  /*0e50*/  IMAD.MOV.U32 R18, RZ, RZ, 0x0 ;  /* 0x00000000ff127424 */ /* 0x000fe400078e00ff */
[----:B------:R-:W-:-:S10]  /*0e60*/  IMAD.MOV.U32 R19, RZ, RZ, -0x80000 ;  /* 0xfff80000ff137424 */ /* 0x000fd400078e00ff */
[----:B------:R-:W-:Y:S05]  /*0e70*/  @!P0 BRA `(.L_x_10) ;  /* 0x0000000000348947 */ /* 0x000fea0003800000 */
[----:B------:R-:W-:Y:S02]  /*0e80*/  ISETP.NE.AND P0, PT, R20, 0x7ff00000, PT ;  /* 0x7ff000001400780c */ /* 0x000fe40003f05270 */
[----:B------:R-:W-:Y:S02]  /*0e90*/  LOP3.LUT R19, R7, 0x80000000, R9, 0x48, !PT ;  /* 0x8000000007137812 */ /* 0x000fe400078e4809 */
[----:B------:R-:W-:-:S13]  /*0ea0*/  ISETP.EQ.OR P0, PT, R27, RZ, !P0 ;  /* 0x000000ff1b00720c */ /* 0x000fda0004702670 */
[----:B------:R-:W-:Y:S01]  /*0eb0*/  @P0 LOP3.LUT R6, R19, 0x7ff00000, RZ, 0xfc, !PT ;  /* 0x7ff0000013060812 */ /* 0x000fe200078efcff */
[----:B------:R-:W-:Y:S02]  /*0ec0*/  @!P0 IMAD.MOV.U32 R18, RZ, RZ, RZ ;  /* 0x000000ffff128224 */ /* 0x000fe400078e00ff */
[----:B------:R-:W-:Y:S02]  /*0ed0*/  @P0 IMAD.MOV.U32 R18, RZ, RZ, RZ ;  /* 0x000000ffff120224 */ /* 0x000fe400078e00ff */
[----:B------:R-:W-:Y:S01]  /*0ee0*/  @P0 IMAD.MOV.U32 R19, RZ, RZ, R6 ;  /* 0x000000ffff130224 */ /* 0x000fe200078e0006 */
[----:B------:R-:W-:Y:S06]  /*0ef0*/  BRA `(.L_x_10) ;  /* 0x0000000000147947 */ /* 0x000fec0003800000 */
.L_x_12:
[----:B------:R-:W-:Y:S01]  /*0f00*/  LOP3.LUT R19, R9, 0x80000, RZ, 0xfc, !PT ;  /* 0x0008000009137812 */ /* 0x000fe200078efcff */
[----:B------:R-:W-:Y:S01]  /*0f10*/  IMAD.MOV.U32 R18, RZ, RZ, R8 ;  /* 0x000000ffff127224 */ /* 0x000fe200078e0008 */
[----:B------:R-:W-:Y:S06]  /*0f20*/  BRA `(.L_x_10) ;  /* 0x0000000000087947 */ /* 0x000fec0003800000 */
.L_x_11:
[----:B------:R-:W-:Y:S01]  /*0f30*/  LOP3.LUT R19, R7, 0x80000, RZ, 0xfc, !PT ;  /* 0x0008000007137812 */ /* 0x000fe200078efcff */
[----:B------:R-:W-:-:S07]  /*0f40*/  IMAD.MOV.U32 R18, RZ, RZ, R6 ;  /* 0x000000ffff127224 */ /* 0x000fce00078e0006 */
.L_x_10:
[----:B------:R-:W-:Y:S05]  /*0f50*/  BSYNC.RECONVERGENT B1 ;  /* 0x0000000000017941 */ /* 0x000fea0003800200 */
.L_x_8:
[----:B------:R-:W-:Y:S02]  /*0f60*/  IMAD.MOV.U32 R6, RZ, RZ, R0 ;  /* 0x000000ffff067224 */ /* 0x000fe400078e0000 */
[----:B------:R-:W-:Y:S02]  /*0f70*/  IMAD.MOV.U32 R7, RZ, RZ, 0x0 ;  /* 0x00000000ff077424 */ /* 0x000fe400078e00ff */
[----:B------:R-:W-:Y:S02]  /*0f80*/  IMAD.MOV.U32 R8, RZ, RZ, R18 ;  /* 0x000000ffff087224 */ /* 0x000fe400078e0012 */
[----:B------:R-:W-:Y:S01]  /*0f90*/  IMAD.MOV.U32 R9, RZ, RZ, R19 ;  /* 0x000000ffff097224 */ /* 0x000fe200078e0013 */
[----:B------:R-:W-:Y:S06]  /*0fa0*/  RET.REL.NODEC R6 `(_Z11convertTileiiPhPfii) ;  /* 0xfffffff006147950 */ /* 0x000fec0003c3ffff */
.L_x_13:
[----:B------:R-:W-:-:S00]  /*0fb0*/  BRA `(.L_x_13) ;  /* 0xfffffffc00fc7947 */ /* 0x000fc0000383ffff */
[----:B------:R-:W-:-:S00]  /*0fc0*/  NOP ;  /* 0x0000000000007918 */ /* 0x000fc00000000000 */
        /* <DEDUP_REMOVED lines=11> */
.L_x_14:


//--------------------- .nv.shared._Z11convertTileiiPhPfii --------------------------
	.section	.nv.shared._Z11convertTileiiPhPfii,"aw",@nobits
	.sectionflags	@""
	.align	4
.nv.shared._Z11convertTileiiPhPfii:
	.zero		6656


//--------------------- .nv.shared.reserved.0     --------------------------
	.section	.nv.shared.reserved.0,"aw",@nobits
	.weak		__nv_reservedSMEM_offset_0_alias
	.size		__nv_reservedSMEM_offset_0_alias, 0, 64
	.other		__nv_reservedSMEM_offset_0_alias,@"STO_CUDA_RESERVED_SHARED STV_DEFAULT"
__nv_reservedSMEM_offset_0_alias:
	.zero		0
	.zero		64


//--------------------- .nv.constant0._Z11convertTileiiPhPfii --------------------------
	.section	.nv.constant0._Z11convertTileiiPhPfii,"a",@progbits
	.sectionflags	@""
	.align	4
.nv.constant0._Z11convertTileiiPhPfii:
	.zero		928


//--------------------- SYMBOLS --------------------------

	.type		.nv.reservedSmem.offset0,@object
	.size		.nv.reservedSmem.offset0,0x4
	.type		.nv.reservedSmem.cap,@object
	.size		.nv.reservedSmem.cap,0x4
